	.headerflags	@"EF_CUDA_TEXMODE_UNIFIED EF_CUDA_64BIT_ADDRESS EF_CUDA_ACCELERATORS EF_CUDA_SM90 EF_CUDA_VIRTUAL_SM(EF_CUDA_SM90)"
	.elftype	@"ET_EXEC"


//--------------------- .nv.info                  --------------------------
	.section	.nv.info,"",@"SHT_CUDA_INFO"
	.align	4


	//----- nvinfo : EIATTR_REGCOUNT
	.align		4
        /*0000*/ 	.byte	0x04, 0x2f
        /*0002*/ 	.short	(.L_3 - .L_2)
	.align		4
.L_2:
        /*0004*/ 	.word	index@(triton_poi_fused__native_batch_norm_legit_no_training_convolution_relu_10)
        /*0008*/ 	.word	0x00000016


	//----- nvinfo : EIATTR_MIN_STACK_SIZE
	.align		4
.L_3:
        /*000c*/ 	.byte	0x04, 0x12
        /*000e*/ 	.short	(.L_5 - .L_4)
	.align		4
.L_4:
        /*0010*/ 	.word	index@(triton_poi_fused__native_batch_norm_legit_no_training_convolution_relu_10)
        /*0014*/ 	.word	0x00000000


	//----- nvinfo : EIATTR_FRAME_SIZE
	.align		4
.L_5:
        /*0018*/ 	.byte	0x04, 0x11
        /*001a*/ 	.short	(.L_7 - .L_6)
	.align		4
.L_6:
        /*001c*/ 	.word	index@(triton_poi_fused__native_batch_norm_legit_no_training_convolution_relu_10)
        /*0020*/ 	.word	0x00000000


	//----- nvinfo : EIATTR_MIN_STACK_SIZE
	.align		4
.L_7:
        /*0024*/ 	.byte	0x04, 0x12
        /*0026*/ 	.short	(.L_9 - .L_8)
	.align		4
.L_8:
        /*0028*/ 	.word	index@(triton_poi_fused__native_batch_norm_legit_no_training_convolution_relu_10)
        /*002c*/ 	.word	0x00000000
.L_9:


//--------------------- .nv.info.triton_poi_fused__native_batch_norm_legit_no_training_convolution_relu_10 --------------------------
	.section	.nv.info.triton_poi_fused__native_batch_norm_legit_no_training_convolution_relu_10,"",@"SHT_CUDA_INFO"
	.sectionflags	@""
	.align	4


	//----- nvinfo : EIATTR_CUDA_API_VERSION
	.align		4
        /*0000*/ 	.byte	0x04, 0x37
        /*0002*/ 	.short	(.L_11 - .L_10)
.L_10:
        /*0004*/ 	.word	0x0000007c


	//----- nvinfo : EIATTR_KPARAM_INFO
	.align		4
.L_11:
        /*0008*/ 	.byte	0x04, 0x17
        /*000a*/ 	.short	(.L_13 - .L_12)
.L_12:
        /*000c*/ 	.word	0x00000000
        /*0010*/ 	.short	0x0007
        /*0012*/ 	.short	0x0038
        /*0014*/ 	.byte	0x00, 0xf0, 0x11, 0x00


	//----- nvinfo : EIATTR_KPARAM_INFO
	.align		4
.L_13:
        /*0018*/ 	.byte	0x04, 0x17
        /*001a*/ 	.short	(.L_15 - .L_14)
.L_14:
        /*001c*/ 	.word	0x00000000
        /*0020*/ 	.short	0x0006
        /*0022*/ 	.short	0x0030
        /*0024*/ 	.byte	0x00, 0xf4, 0x21, 0x00


	//----- nvinfo : EIATTR_KPARAM_INFO
	.align		4
.L_15:
        /*0028*/ 	.byte	0x04, 0x17
        /*002a*/ 	.short	(.L_17 - .L_16)
.L_16:
        /*002c*/ 	.word	0x00000000
        /*0030*/ 	.short	0x0005
        /*0032*/ 	.short	0x0028
        /*0034*/ 	.byte	0x00, 0xf4, 0x21, 0x00


	//----- nvinfo : EIATTR_KPARAM_INFO
	.align		4
.L_17:
        /*0038*/ 	.byte	0x04, 0x17
        /*003a*/ 	.short	(.L_19 - .L_18)
.L_18:
        /*003c*/ 	.word	0x00000000
        /*0040*/ 	.short	0x0004
        /*0042*/ 	.short	0x0020
        /*0044*/ 	.byte	0x00, 0xf4, 0x21, 0x00


	//----- nvinfo : EIATTR_KPARAM_INFO
	.align		4
.L_19:
        /*0048*/ 	.byte	0x04, 0x17
        /*004a*/ 	.short	(.L_21 - .L_20)
.L_20:
        /*004c*/ 	.word	0x00000000
        /*0050*/ 	.short	0x0003
        /*0052*/ 	.short	0x0018
        /*0054*/ 	.byte	0x00, 0xf4, 0x21, 0x00


	//----- nvinfo : EIATTR_KPARAM_INFO
	.align		4
.L_21:
        /*0058*/ 	.byte	0x04, 0x17
        /*005a*/ 	.short	(.L_23 - .L_22)
.L_22:
        /*005c*/ 	.word	0x00000000
        /*0060*/ 	.short	0x0002
        /*0062*/ 	.short	0x0010
        /*0064*/ 	.byte	0x00, 0xf4, 0x21, 0x00


	//----- nvinfo : EIATTR_KPARAM_INFO
	.align		4
.L_23:
        /*0068*/ 	.byte	0x04, 0x17
        /*006a*/ 	.short	(.L_25 - .L_24)
.L_24:
        /*006c*/ 	.word	0x00000000
        /*0070*/ 	.short	0x0001
        /*0072*/ 	.short	0x0008
        /*0074*/ 	.byte	0x00, 0xf4, 0x21, 0x00


	//----- nvinfo : EIATTR_KPARAM_INFO
	.align		4
.L_25:
        /*0078*/ 	.byte	0x04, 0x17
        /*007a*/ 	.short	(.L_27 - .L_26)
.L_26:
        /*007c*/ 	.word	0x00000000
        /*0080*/ 	.short	0x0000
        /*0082*/ 	.short	0x0000
        /*0084*/ 	.byte	0x00, 0xf4, 0x21, 0x00


	//----- nvinfo : EIATTR_SPARSE_MMA_MASK
	.align		4
.L_27:
        /*0088*/ 	.byte	0x03, 0x50
        /*008a*/ 	.short	0x0000


	//----- nvinfo : EIATTR_MAXREG_COUNT
	.align		4
        /*008c*/ 	.byte	0x03, 0x1b
        /*008e*/ 	.short	0x00ff


	//----- nvinfo : EIATTR_EXIT_INSTR_OFFSETS
	.align		4
        /*0090*/ 	.byte	0x04, 0x1c
        /*0092*/ 	.short	(.L_29 - .L_28)


	//   ....[0]....
.L_28:
        /*0094*/ 	.word	0x00000430


	//----- nvinfo : EIATTR_REQNTID
	.align		4
.L_29:
        /*0098*/ 	.byte	0x04, 0x10
        /*009a*/ 	.short	(.L_31 - .L_30)
.L_30:
        /*009c*/ 	.word	0x00000080
        /*00a0*/ 	.word	0x00000001
        /*00a4*/ 	.word	0x00000001


	//----- nvinfo : EIATTR_CBANK_PARAM_SIZE
	.align		4
.L_31:
        /*00a8*/ 	.byte	0x03, 0x19
        /*00aa*/ 	.short	0x003c


	//----- nvinfo : EIATTR_PARAM_CBANK
	.align		4
        /*00ac*/ 	.byte	0x04, 0x0a
        /*00ae*/ 	.short	(.L_33 - .L_32)
	.align		4
.L_32:
        /*00b0*/ 	.word	index@(.nv.constant0.triton_poi_fused__native_batch_norm_legit_no_training_convolution_relu_10)
        /*00b4*/ 	.short	0x0210
        /*00b6*/ 	.short	0x003c


	//----- nvinfo : EIATTR_SW_WAR
	.align		4
.L_33:
        /*00b8*/ 	.byte	0x04, 0x36
        /*00ba*/ 	.short	(.L_35 - .L_34)
.L_34:
        /*00bc*/ 	.word	0x00000008
.L_35:


//--------------------- .nv.callgraph             --------------------------
	.section	.nv.callgraph,"",@"SHT_CUDA_CALLGRAPH"
	.align	4
	.sectionentsize	8
	.align		4
        /*0000*/ 	.word	0x00000000
	.align		4
        /*0004*/ 	.word	0xffffffff
	.align		4
        /*0008*/ 	.word	0x00000000
	.align		4
        /*000c*/ 	.word	0xfffffffe
	.align		4
        /*0010*/ 	.word	0x00000000
	.align		4
        /*0014*/ 	.word	0xfffffffd
	.align		4
        /*0018*/ 	.word	0x00000000
	.align		4
        /*001c*/ 	.word	0xfffffffc


//--------------------- .nv.constant4             --------------------------
	.section	.nv.constant4,"a",@progbits
	.align	8
	.align		8
.nv.constant4:
        /*0000*/ 	.dword	_$_str
	.align		8
        /*0008*/ 	.dword	_$_str_$_2


//--------------------- .text.triton_poi_fused__native_batch_norm_legit_no_training_convolution_relu_10 --------------------------
	.section	.text.triton_poi_fused__native_batch_norm_legit_no_training_convolution_relu_10,"ax",@progbits
	.align	128
        .global         triton_poi_fused__native_batch_norm_legit_no_training_convolution_relu_10
        .type           triton_poi_fused__native_batch_norm_legit_no_training_convolution_relu_10,@function
        .size           triton_poi_fused__native_batch_norm_legit_no_training_convolution_relu_10,(.L_x_1 - triton_poi_fused__native_batch_norm_legit_no_training_convolution_relu_10)
        .other          triton_poi_fused__native_batch_norm_legit_no_training_convolution_relu_10,@"STO_CUDA_ENTRY STV_DEFAULT"
triton_poi_fused__native_batch_norm_legit_no_training_convolution_relu_10:
.text.triton_poi_fused__native_batch_norm_legit_no_training_convolution_relu_10:
[----:B------:R-:W-:Y:S01]  /*0000*/  LDC R1, c[0x0][0x28] ;  /* 0x00000a00ff017b82 */ /* 0x000fe20000000800 */
[----:B------:R-:W1:Y:S07]  /*0010*/  S2R R0, SR_TID.X ;  /* 0x0000000000007919 */ /* 0x000e6e0000002100 */
[----:B------:R-:W2:Y:S01]  /*0020*/  LDC.64 R6, c[0x0][0x228] ;  /* 0x00008a00ff067b82 */ /* 0x000ea20000000a00 */
[----:B------:R-:W-:Y:S01]  /*0030*/  ULDC.64 UR4, c[0x0][0x208] ;  /* 0x0000820000047ab9 */ /* 0x000fe20000000a00 */
[----:B------:R-:W3:Y:S06]  /*0040*/  S2R R5, SR_CTAID.X ;  /* 0x0000000000057919 */ /* 0x000eec0000002500 */
[----:B------:R-:W4:Y:S08]  /*0050*/  LDC.64 R12, c[0x0][0x218] ;  /* 0x00008600ff0c7b82 */ /* 0x000f300000000a00 */
[----:B------:R-:W5:Y:S08]  /*0060*/  LDC.64 R14, c[0x0][0x220] ;  /* 0x00008800ff0e7b82 */ /* 0x000f700000000a00 */
[----:B------:R-:W5:Y:S01]  /*0070*/  LDC.64 R10, c[0x0][0x238] ;  /* 0x00008e00ff0a7b82 */ /* 0x000f620000000a00 */
[----:B-1----:R-:W-:-:S07]  /*0080*/  SHF.L.U32 R0, R0, 0x1, RZ ;  /* 0x0000000100007819 */ /* 0x002fce00000006ff */
[----:B------:R-:W1:Y:S01]  /*0090*/  LDC.64 R16, c[0x0][0x230] ;  /* 0x00008c00ff107b82 */ /* 0x000e620000000a00 */
[----:B---3--:R-:W-:Y:S02]  /*00a0*/  SHF.R.S32.HI R3, RZ, 0x17, R5 ;  /* 0x00000017ff037819 */ /* 0x008fe40000011405 */
[----:B------:R-:W-:Y:S02]  /*00b0*/  LOP3.LUT R0, R0, 0xfe, RZ, 0xc0, !PT ;  /* 0x000000fe00007812 */ /* 0x000fe400078ec0ff */
[----:B------:R-:W-:Y:S02]  /*00c0*/  SGXT R3, R3, 0x1 ;  /* 0x000000010303781a */ /* 0x000fe40000000200 */
[----:B------:R-:W-:-:S04]  /*00d0*/  LEA R0, R5, R0, 0x8 ;  /* 0x0000000005007211 */ /* 0x000fc800078e40ff */
[----:B------:R-:W-:-:S04]  /*00e0*/  LEA.HI R3, R3, R0, RZ, 0x7 ;  /* 0x0000000003037211 */ /* 0x000fc800078f38ff */
[----:B------:R-:W-:-:S04]  /*00f0*/  LOP3.LUT R3, R3, 0xffffff80, RZ, 0xc0, !PT ;  /* 0xffffff8003037812 */ /* 0x000fc800078ec0ff */
[----:B------:R-:W-:Y:S02]  /*0100*/  IADD3 R8, R0, -R3, RZ ;  /* 0x8000000300087210 */ /* 0x000fe40007ffe0ff */
[----:B------:R-:W3:Y:S03]  /*0110*/  LDC.64 R2, c[0x0][0x210] ;  /* 0x00008400ff027b82 */ /* 0x000ee60000000a00 */
[----:B--2---:R-:W-:-:S06]  /*0120*/  IMAD.WIDE R6, R8, 0x4, R6 ;  /* 0x0000000408067825 */ /* 0x004fcc00078e0206 */
[----:B------:R-:W2:Y:S01]  /*0130*/  LDG.E.EL.64 R6, desc[UR4][R6.64] ;  /* 0x0000000406067981 */ /* 0x000ea2000c2e1b00 */
[----:B----4-:R-:W-:-:S04]  /*0140*/  IMAD.WIDE R12, R8, 0x4, R12 ;  /* 0x00000004080c7825 */ /* 0x010fc800078e020c */
[C---:B-----5:R-:W-:Y:S02]  /*0150*/  IMAD.WIDE R14, R8.reuse, 0x4, R14 ;  /* 0x00000004080e7825 */ /* 0x060fe400078e020e */
[----:B------:R-:W4:Y:S02]  /*0160*/  LDG.E.EL.64 R12, desc[UR4][R12.64] ;  /* 0x000000040c0c7981 */ /* 0x000f24000c2e1b00 */
[----:B0-----:R-:W-:Y:S02]  /*0170*/  IMAD.WIDE R10, R8, 0x4, R10 ;  /* 0x00000004080a7825 */ /* 0x001fe400078e020a */
[----:B------:R-:W5:Y:S02]  /*0180*/  LDG.E.EL.64 R14, desc[UR4][R14.64] ;  /* 0x000000040e0e7981 */ /* 0x000f64000c2e1b00 */
[----:B---3--:R-:W-:Y:S02]  /*0190*/  IMAD.WIDE R2, R0, 0x4, R2 ;  /* 0x0000000400027825 */ /* 0x008fe400078e0202 */
[----:B------:R-:W3:Y:S04]  /*01a0*/  LDG.E.EL.64 R10, desc[UR4][R10.64] ;  /* 0x000000040a0a7981 */ /* 0x000ee8000c2e1b00 */
[----:B------:R-:W4:Y:S01]  /*01b0*/  LDG.E.64 R4, desc[UR4][R2.64] ;  /* 0x0000000402047981 */ /* 0x000f22000c1e1b00 */
[----:B-1----:R-:W-:-:S05]  /*01c0*/  IMAD.WIDE R16, R8, 0x4, R16 ;  /* 0x0000000408107825 */ /* 0x002fca00078e0210 */
[----:B------:R0:W3:Y:S02]  /*01d0*/  LDG.E.EL.64 R8, desc[UR4][R16.64] ;  /* 0x0000000410087981 */ /* 0x0000e4000c2e1b00 */
[----:B0-----:R-:W-:Y:S01]  /*01e0*/  HFMA2.MMA R16, -RZ, RZ, 1.625, 0 ;  /* 0x3e800000ff107435 */ /* 0x001fe200000001ff */
[----:B--2---:R-:W-:Y:S01]  /*01f0*/  FADD R6, R6, 9.9999997473787516356e-06 ;  /* 0x3727c5ac06067421 */ /* 0x004fe20000000000 */
[----:B------:R-:W-:-:S03]  /*0200*/  FADD R7, R7, 9.9999997473787516356e-06 ;  /* 0x3727c5ac07077421 */ /* 0x000fc60000000000 */
[----:B------:R-:W0:Y:S08]  /*0210*/  MUFU.SQRT R18, R6 ;  /* 0x0000000600127308 */ /* 0x000e300000002000 */
[----:B------:R1:W2:Y:S01]  /*0220*/  MUFU.SQRT R19, R7 ;  /* 0x0000000700137308 */ /* 0x0002a20000002000 */
[C---:B0-----:R-:W-:Y:S02]  /*0230*/  FSETP.GT.AND P0, PT, R18.reuse, 8.50705917302346158658e+37, PT ;  /* 0x7e8000001200780b */ /* 0x041fe40003f04000 */
[----:B------:R-:W-:Y:S01]  /*0240*/  FSETP.GEU.AND P2, PT, R18, 1.175494350822287508e-38, PT ;  /* 0x008000001200780b */ /* 0x000fe20003f4e000 */
[----:B-1----:R-:W0:Y:S01]  /*0250*/  LDC.64 R6, c[0x0][0x240] ;  /* 0x00009000ff067b82 */ /* 0x002e220000000a00 */
[----:B--2---:R-:W-:-:S02]  /*0260*/  FSETP.GT.AND P1, PT, R19, 8.50705917302346158658e+37, PT ;  /* 0x7e8000001300780b */ /* 0x004fc40003f24000 */
[----:B------:R-:W-:-:S07]  /*0270*/  FSETP.GEU.AND P3, PT, R19, 1.175494350822287508e-38, PT ;  /* 0x008000001300780b */ /* 0x000fce0003f6e000 */
[----:B------:R-:W-:-:S04]  /*0280*/  @P0 FMUL R18, R18, 0.25 ;  /* 0x3e80000012120820 */ /* 0x000fc80000400000 */
[----:B------:R-:W-:Y:S01]  /*0290*/  @!P2 FMUL R18, R18, 16777216 ;  /* 0x4b8000001212a820 */ /* 0x000fe20000400000 */
[----:B------:R-:W-:-:S04]  /*02a0*/  @P1 FMUL R19, R19, 0.25 ;  /* 0x3e80000013131820 */ /* 0x000fc80000400000 */
[----:B------:R-:W-:Y:S01]  /*02b0*/  @!P3 FMUL R19, R19, 16777216 ;  /* 0x4b8000001313b820 */ /* 0x000fe20000400000 */
[----:B------:R-:W1:Y:S01]  /*02c0*/  MUFU.RCP R18, R18 ;  /* 0x0000001200127308 */ /* 0x000e620000001000 */
[----:B------:R-:W-:-:S07]  /*02d0*/  FSEL R17, R16, 1, P0 ;  /* 0x3f80000010117808 */ /* 0x000fce0000000000 */
[----:B------:R-:W2:Y:S01]  /*02e0*/  MUFU.RCP R19, R19 ;  /* 0x0000001300137308 */ /* 0x000ea20000001000 */
[----:B------:R-:W-:Y:S01]  /*02f0*/  FSEL R16, R16, 1, P1 ;  /* 0x3f80000010107808 */ /* 0x000fe20000800000 */
[----:B------:R-:W-:Y:S01]  /*0300*/  @!P2 FMUL R17, R17, 16777216 ;  /* 0x4b8000001111a820 */ /* 0x000fe20000400000 */
[----:B----4-:R-:W-:Y:S01]  /*0310*/  FADD R4, R4, R12 ;  /* 0x0000000c04047221 */ /* 0x010fe20000000000 */
[----:B------:R-:W-:Y:S02]  /*0320*/  FADD R5, R5, R13 ;  /* 0x0000000d05057221 */ /* 0x000fe40000000000 */
[----:B------:R-:W-:Y:S01]  /*0330*/  @!P3 FMUL R16, R16, 16777216 ;  /* 0x4b8000001010b820 */ /* 0x000fe20000400000 */
[----:B-1----:R-:W-:Y:S01]  /*0340*/  FMUL R17, R18, R17 ;  /* 0x0000001112117220 */ /* 0x002fe20000400000 */
[----:B-----5:R-:W-:Y:S01]  /*0350*/  FADD R14, -R14, R4 ;  /* 0x000000040e0e7221 */ /* 0x020fe20000000100 */
[----:B------:R-:W-:Y:S01]  /*0360*/  FADD R15, -R15, R5 ;  /* 0x000000050f0f7221 */ /* 0x000fe20000000100 */
[----:B--2---:R-:W-:-:S02]  /*0370*/  FMUL R16, R19, R16 ;  /* 0x0000001013107220 */ /* 0x004fc40000400000 */
[----:B------:R-:W-:Y:S02]  /*0380*/  FMUL R17, R14, R17 ;  /* 0x000000110e117220 */ /* 0x000fe40000400000 */
[----:B------:R-:W-:Y:S02]  /*0390*/  FMUL R16, R15, R16 ;  /* 0x000000100f107220 */ /* 0x000fe40000400000 */
[----:B---3--:R-:W-:Y:S02]  /*03a0*/  FFMA R8, R8, R17, R10 ;  /* 0x0000001108087223 */ /* 0x008fe4000000000a */
[----:B------:R-:W-:-:S03]  /*03b0*/  FFMA R9, R9, R16, R11 ;  /* 0x0000001009097223 */ /* 0x000fc6000000000b */
[----:B------:R-:W-:Y:S02]  /*03c0*/  FSETP.GEU.AND P0, PT, R8, RZ, PT ;  /* 0x000000ff0800720b */ /* 0x000fe40003f0e000 */
[C---:B------:R-:W-:Y:S01]  /*03d0*/  FSETP.GEU.AND P1, PT, R9.reuse, RZ, PT ;  /* 0x000000ff0900720b */ /* 0x040fe20003f2e000 */
[----:B0-----:R-:W-:Y:S01]  /*03e0*/  IMAD.WIDE R6, R0, 0x4, R6 ;  /* 0x0000000400067825 */ /* 0x001fe200078e0206 */
[----:B------:R-:W-:Y:S02]  /*03f0*/  FSEL R8, R8, RZ, P0 ;  /* 0x000000ff08087208 */ /* 0x000fe40000000000 */
[----:B------:R-:W-:Y:S01]  /*0400*/  FSEL R9, R9, RZ, P1 ;  /* 0x000000ff09097208 */ /* 0x000fe20000800000 */
[----:B------:R-:W-:Y:S04]  /*0410*/  STG.E.64 desc[UR4][R2.64], R4 ;  /* 0x0000000402007986 */ /* 0x000fe8000c101b04 */
[----:B------:R-:W-:Y:S01]  /*0420*/  STG.E.64 desc[UR4][R6.64], R8 ;  /* 0x0000000806007986 */ /* 0x000fe2000c101b04 */
[----:B------:R-:W-:Y:S05]  /*0430*/  EXIT ;  /* 0x000000000000794d */ /* 0x000fea0003800000 */
.L_x_0:
[----:B------:R-:W-:-:S00]  /*0440*/  BRA `(.L_x_0) ;  /* 0xfffffffc00fc7947 */ /* 0x000fc0000383ffff */
[----:B------:R-:W-:-:S00]  /*0450*/  NOP ;  /* 0x0000000000007918 */ /* 0x000fc00000000000 */
        /* <DEDUP_REMOVED lines=10> */
.L_x_1:


//--------------------- .nv.global.init           --------------------------
	.section	.nv.global.init,"aw",@progbits
.nv.global.init:
	.type		_$_str,@object
	.size		_$_str,(_$_str_$_2 - _$_str)
_$_str:
        /*0000*/ 	.byte	0x5f, 0x5f, 0x43, 0x55, 0x44, 0x41, 0x5f, 0x46, 0x54, 0x5a, 0x00
	.type		_$_str_$_2,@object
	.size		_$_str_$_2,(.L_1 - _$_str_$_2)
_$_str_$_2:
        /*000b*/ 	.byte	0x5f, 0x5f, 0x43, 0x55, 0x44, 0x41, 0x5f, 0x50, 0x52, 0x45, 0x43, 0x5f, 0x53, 0x51, 0x52, 0x54
        /*001b*/ 	.byte	0x00
.L_1:


//--------------------- .nv.constant0.triton_poi_fused__native_batch_norm_legit_no_training_convolution_relu_10 --------------------------
	.section	.nv.constant0.triton_poi_fused__native_batch_norm_legit_no_training_convolution_relu_10,"a",@progbits
	.sectionflags	@""
	.align	4
.nv.constant0.triton_poi_fused__native_batch_norm_legit_no_training_convolution_relu_10:
	.zero		588
